//
// Generated by NVIDIA NVVM Compiler
//
// Compiler Build ID: CL-36424714
// Cuda compilation tools, release 13.0, V13.0.88
// Based on NVVM 20.0.0
//

.version 9.0
.target sm_100
.address_size 64

	// .globl	_Z3sumPi

.visible .entry _Z3sumPi(
	.param .u64 .ptr .align 1 _Z3sumPi_param_0
)
{
	.reg .pred 	%p<4>;
	.reg .b32 	%r<14>;
	.reg .b64 	%rd<7>;

	ld.param.u64 	%rd2, [_Z3sumPi_param_0];
	mov.u32 	%r5, %ctaid.x;
	mov.u32 	%r1, %ntid.x;
	mov.u32 	%r6, %tid.x;
	mad.lo.s32 	%r2, %r5, %r1, %r6;
	setp.lt.u32 	%p1, %r1, 2;
	@%p1 bra 	$L__BB0_5;
	cvta.to.global.u64 	%rd3, %rd2;
	mul.wide.s32 	%rd4, %r2, 4;
	add.s64 	%rd1, %rd3, %rd4;
	mov.b32 	%r13, 1;
$L__BB0_2:
	add.s32 	%r8, %r13, -1;
	and.b32  	%r9, %r8, %r2;
	setp.ne.s32 	%p2, %r9, 0;
	@%p2 bra 	$L__BB0_4;
	ld.global.u32 	%r10, [%rd1];
	mul.wide.u32 	%rd5, %r13, 4;
	add.s64 	%rd6, %rd1, %rd5;
	ld.global.u32 	%r11, [%rd6];
	add.s32 	%r12, %r11, %r10;
	st.global.u32 	[%rd1], %r12;
$L__BB0_4:
	shl.b32 	%r13, %r13, 1;
	setp.lt.u32 	%p3, %r13, %r1;
	@%p3 bra 	$L__BB0_2;
$L__BB0_5:
	ret;

}


// ===== COMPILED SASS (sm_100) =====

	.target	sm_100

	.elftype	@"ET_EXEC"


//--------------------- .note.nv.tkinfo           --------------------------
	.section	.note.nv.tkinfo,"",@"SHT_NOTE"
	.sectionflags	@"SHF_NOTE_NV_TKINFO"
	.tkinfo
        /*0018*/ 	.word	0x00000002
        /*0030*/ 	.string	""
        /*0030*/ 	.string	"ptxas"
        /*0030*/ 	.string	"Cuda compilation tools, release 13.0, V13.0.88"
        /*0030*/ 	.string	"Build cuda_13.0.r13.0/compiler.36424714_0"
        /*0030*/ 	.string	"-arch sm_100 -m 64 "



//--------------------- .note.nv.cuinfo           --------------------------
	.section	.note.nv.cuinfo,"",@"SHT_NOTE"
	.sectionflags	@"SHF_NOTE_NV_CUINFO"
        /*0018*/ 	.short	0x0002
        /*001a*/ 	.short	0x0064
        /*001c*/ 	.short	0x0082
	.zero		2


//--------------------- .nv.info                  --------------------------
	.section	.nv.info,"",@"SHT_CUDA_INFO"
	.align	4


	//----- nvinfo : EIATTR_REGCOUNT
	.align		4
        /*0000*/ 	.byte	0x04, 0x2f
        /*0002*/ 	.short	(.L_1 - .L_0)
	.align		4
.L_0:
        /*0004*/ 	.word	index@(_Z3sumPi)
        /*0008*/ 	.word	0x0000000e


	//----- nvinfo : EIATTR_FRAME_SIZE
	.align		4
.L_1:
        /*000c*/ 	.byte	0x04, 0x11
        /*000e*/ 	.short	(.L_3 - .L_2)
	.align		4
.L_2:
        /*0010*/ 	.word	index@(_Z3sumPi)
        /*0014*/ 	.word	0x00000000


	//----- nvinfo : EIATTR_MIN_STACK_SIZE
	.align		4
.L_3:
        /*0018*/ 	.byte	0x04, 0x12
        /*001a*/ 	.short	(.L_5 - .L_4)
	.align		4
.L_4:
        /*001c*/ 	.word	index@(_Z3sumPi)
        /*0020*/ 	.word	0x00000000
.L_5:


//--------------------- .nv.compat                --------------------------
	.section	.nv.compat,"",@"SHT_CUDA_COMPAT_INFO"
	.align	4
        /*0000*/ 	.byte	0x02, 0x09, 0x00, 0x00, 0x02, 0x02, 0x01, 0x00, 0x02, 0x05, 0x05, 0x00, 0x03, 0x07, 0x01, 0x01
        /*0010*/ 	.byte	0x02, 0x03, 0x00, 0x00, 0x02, 0x06, 0x01, 0x00, 0x04, 0x0b, 0x08, 0x00, 0x09, 0x00, 0x00, 0x00
        /*0020*/ 	.byte	0x00, 0x00, 0x00, 0x00


//--------------------- .nv.info._Z3sumPi         --------------------------
	.section	.nv.info._Z3sumPi,"",@"SHT_CUDA_INFO"
	.sectionflags	@""
	.align	4


	//----- nvinfo : EIATTR_CUDA_API_VERSION
	.align		4
        /*0000*/ 	.byte	0x04, 0x37
        /*0002*/ 	.short	(.L_7 - .L_6)
.L_6:
        /*0004*/ 	.word	0x00000082


	//----- nvinfo : EIATTR_KPARAM_INFO
	.align		4
.L_7:
        /*0008*/ 	.byte	0x04, 0x17
        /*000a*/ 	.short	(.L_9 - .L_8)
.L_8:
        /*000c*/ 	.word	0x00000000
        /*0010*/ 	.short	0x0000
        /*0012*/ 	.short	0x0000
        /*0014*/ 	.byte	0x00, 0xf5, 0x21, 0x00


	//----- nvinfo : EIATTR_SPARSE_MMA_MASK
	.align		4
.L_9:
        /*0018*/ 	.byte	0x03, 0x50
        /*001a*/ 	.short	0x0000


	//----- nvinfo : EIATTR_MAXREG_COUNT
	.align		4
        /*001c*/ 	.byte	0x03, 0x1b
        /*001e*/ 	.short	0x00ff


	//----- nvinfo : EIATTR_MERCURY_ISA_VERSION
	.align		4
        /*0020*/ 	.byte	0x03, 0x5f
        /*0022*/ 	.short	0x0101


	//----- nvinfo : EIATTR_VRC_CTA_INIT_COUNT
	.align		4
        /*0024*/ 	.byte	0x02, 0x4a
	.zero		1
	.zero		1


	//----- nvinfo : EIATTR_EXIT_INSTR_OFFSETS
	.align		4
        /*0028*/ 	.byte	0x04, 0x1c
        /*002a*/ 	.short	(.L_11 - .L_10)


	//   ....[0]....
.L_10:
        /*002c*/ 	.word	0x00000050


	//   ....[1]....
        /*0030*/ 	.word	0x00000180


	//----- nvinfo : EIATTR_CRS_STACK_SIZE
	.align		4
.L_11:
        /*0034*/ 	.byte	0x04, 0x1e
        /*0036*/ 	.short	(.L_13 - .L_12)
.L_12:
        /*0038*/ 	.word	0x00000000


	//----- nvinfo : EIATTR_CBANK_PARAM_SIZE
	.align		4
.L_13:
        /*003c*/ 	.byte	0x03, 0x19
        /*003e*/ 	.short	0x0008


	//----- nvinfo : EIATTR_PARAM_CBANK
	.align		4
        /*0040*/ 	.byte	0x04, 0x0a
        /*0042*/ 	.short	(.L_15 - .L_14)
	.align		4
.L_14:
        /*0044*/ 	.word	index@(.nv.constant0._Z3sumPi)
        /*0048*/ 	.short	0x0380
        /*004a*/ 	.short	0x0008


	//----- nvinfo : EIATTR_SW_WAR
	.align		4
.L_15:
        /*004c*/ 	.byte	0x04, 0x36
        /*004e*/ 	.short	(.L_17 - .L_16)
.L_16:
        /*0050*/ 	.word	0x00000008
.L_17:


//--------------------- .nv.callgraph             --------------------------
	.section	.nv.callgraph,"",@"SHT_CUDA_CALLGRAPH"
	.align	4
	.sectionentsize	8
	.align		4
        /*0000*/ 	.word	0x00000000
	.align		4
        /*0004*/ 	.word	0xffffffff
	.align		4
        /*0008*/ 	.word	0x00000000
	.align		4
        /*000c*/ 	.word	0xfffffffe
	.align		4
        /*0010*/ 	.word	0x00000000
	.align		4
        /*0014*/ 	.word	0xfffffffd
	.align		4
        /*0018*/ 	.word	0x00000000
	.align		4
        /*001c*/ 	.word	0xfffffffc


//--------------------- .text._Z3sumPi            --------------------------
	.section	.text._Z3sumPi,"ax",@progbits
	.align	128
        .global         _Z3sumPi
        .type           _Z3sumPi,@function
        .size           _Z3sumPi,(.L_x_4 - _Z3sumPi)
        .other          _Z3sumPi,@"STO_CUDA_ENTRY STV_DEFAULT"
_Z3sumPi:
.text._Z3sumPi:
[----:B------:R-:W-:Y:S08]  /*0000*/  LDC R1, c[0x0][0x37c] ;  /* 0x0000df00ff017b82 */ /* 0x000ff00000000800 */
[----:B------:R-:W0:Y:S01]  /*0010*/  LDC R6, c[0x0][0x360] ;  /* 0x0000d800ff067b82 */ /* 0x000e220000000800 */
[----:B------:R-:W1:Y:S07]  /*0020*/  S2R R7, SR_TID.X ;  /* 0x0000000000077919 */ /* 0x000e6e0000002100 */
[----:B------:R-:W2:Y:S01]  /*0030*/  S2UR UR4, SR_CTAID.X ;  /* 0x00000000000479c3 */ /* 0x000ea20000002500 */
[----:B0-----:R-:W-:-:S13]  /*0040*/  ISETP.GE.U32.AND P0, PT, R6, 0x2, PT ;  /* 0x000000020600780c */ /* 0x001fda0003f06070 */
[----:B-12---:R-:W-:Y:S05]  /*0050*/  @!P0 EXIT ;  /* 0x000000000000894d */ /* 0x006fea0003800000 */
[----:B------:R-:W0:Y:S01]  /*0060*/  LDC.64 R2, c[0x0][0x380] ;  /* 0x0000e000ff027b82 */ /* 0x000e220000000a00 */
[----:B------:R-:W-:Y:S01]  /*0070*/  IMAD R7, R6, UR4, R7 ;  /* 0x0000000406077c24 */ /* 0x000fe2000f8e0207 */
[----:B------:R-:W1:Y:S01]  /*0080*/  LDCU.64 UR6, c[0x0][0x358] ;  /* 0x00006b00ff0677ac */ /* 0x000e620008000a00 */
[----:B------:R-:W-:Y:S02]  /*0090*/  IMAD.MOV.U32 R9, RZ, RZ, 0x1 ;  /* 0x00000001ff097424 */ /* 0x000fe400078e00ff */
[----:B01----:R-:W-:-:S07]  /*00a0*/  IMAD.WIDE R2, R7, 0x4, R2 ;  /* 0x0000000407027825 */ /* 0x003fce00078e0202 */
.L_x_2:
[----:B------:R-:W-:Y:S01]  /*00b0*/  VIADD R0, R9, 0xffffffff ;  /* 0xffffffff09007836 */ /* 0x000fe20000000000 */
[----:B------:R-:W-:Y:S04]  /*00c0*/  BSSY.RECONVERGENT B0, `(.L_x_0) ;  /* 0x0000008000007945 */ /* 0x000fe80003800200 */
[----:B------:R-:W-:-:S13]  /*00d0*/  LOP3.LUT P0, RZ, R0, R7, RZ, 0xc0, !PT ;  /* 0x0000000700ff7212 */ /* 0x000fda000780c0ff */
[----:B0-----:R-:W-:Y:S05]  /*00e0*/  @P0 BRA `(.L_x_1) ;  /* 0x0000000000140947 */ /* 0x001fea0003800000 */
[----:B------:R-:W-:Y:S01]  /*00f0*/  IMAD.WIDE.U32 R4, R9, 0x4, R2 ;  /* 0x0000000409047825 */ /* 0x000fe200078e0002 */
[----:B------:R-:W2:Y:S05]  /*0100*/  LDG.E R0, desc[UR6][R2.64] ;  /* 0x0000000602007981 */ /* 0x000eaa000c1e1900 */
[----:B------:R-:W2:Y:S02]  /*0110*/  LDG.E R5, desc[UR6][R4.64] ;  /* 0x0000000604057981 */ /* 0x000ea4000c1e1900 */
[----:B--2---:R-:W-:-:S05]  /*0120*/  IADD3 R11, PT, PT, R0, R5, RZ ;  /* 0x00000005000b7210 */ /* 0x004fca0007ffe0ff */
[----:B------:R0:W-:Y:S02]  /*0130*/  STG.E desc[UR6][R2.64], R11 ;  /* 0x0000000b02007986 */ /* 0x0001e4000c101906 */
.L_x_1:
[----:B------:R-:W-:Y:S05]  /*0140*/  BSYNC.RECONVERGENT B0 ;  /* 0x0000000000007941 */ /* 0x000fea0003800200 */
.L_x_0:
[----:B------:R-:W-:-:S04]  /*0150*/  SHF.L.U32 R9, R9, 0x1, RZ ;  /* 0x0000000109097819 */ /* 0x000fc800000006ff */
[----:B------:R-:W-:-:S13]  /*0160*/  ISETP.GE.U32.AND P0, PT, R9, R6, PT ;  /* 0x000000060900720c */ /* 0x000fda0003f06070 */
[----:B------:R-:W-:Y:S05]  /*0170*/  @!P0 BRA `(.L_x_2) ;  /* 0xfffffffc00cc8947 */ /* 0x000fea000383ffff */
[----:B------:R-:W-:Y:S05]  /*0180*/  EXIT ;  /* 0x000000000000794d */ /* 0x000fea0003800000 */
.L_x_3:
[----:B------:R-:W-:-:S00]  /*0190*/  BRA `(.L_x_3) ;  /* 0xfffffffc00fc7947 */ /* 0x000fc0000383ffff */
[----:B------:R-:W-:-:S00]  /*01a0*/  NOP ;  /* 0x0000000000007918 */ /* 0x000fc00000000000 */
        /* <DEDUP_REMOVED lines=13> */
.L_x_4:


//--------------------- .nv.shared.reserved.0     --------------------------
	.section	.nv.shared.reserved.0,"aw",@nobits
	.weak		__nv_reservedSMEM_offset_0_alias
	.size		__nv_reservedSMEM_offset_0_alias, 0, 64
	.other		__nv_reservedSMEM_offset_0_alias,@"STO_CUDA_RESERVED_SHARED STV_DEFAULT"
__nv_reservedSMEM_offset_0_alias:
	.zero		0
	.zero		64


//--------------------- .nv.constant0._Z3sumPi    --------------------------
	.section	.nv.constant0._Z3sumPi,"a",@progbits
	.sectionflags	@""
	.align	4
.nv.constant0._Z3sumPi:
	.zero		904


//--------------------- SYMBOLS --------------------------

	.type		.nv.reservedSmem.offset0,@object
	.size		.nv.reservedSmem.offset0,0x4
